//
// Generated by NVIDIA NVVM Compiler
//
// Compiler Build ID: CL-36424714
// Cuda compilation tools, release 13.0, V13.0.88
// Based on NVVM 20.0.0
//

.version 9.0
.target sm_100
.address_size 64

	// .globl	_Z18blockSumScanKernelPfS_m
// _ZZ18blockSumScanKernelPfS_mE11blockOutput has been demoted

.visible .entry _Z18blockSumScanKernelPfS_m(
	.param .u64 .ptr .align 1 _Z18blockSumScanKernelPfS_m_param_0,
	.param .u64 .ptr .align 1 _Z18blockSumScanKernelPfS_m_param_1,
	.param .u64 _Z18blockSumScanKernelPfS_m_param_2
)
{
	.reg .pred 	%p<4>;
	.reg .b32 	%r<16>;
	.reg .b32 	%f<7>;
	.reg .b64 	%rd<11>;
	// demoted variable
	.shared .align 4 .b8 _ZZ18blockSumScanKernelPfS_mE11blockOutput[4096];
	ld.param.u64 	%rd2, [_Z18blockSumScanKernelPfS_m_param_0];
	ld.param.u64 	%rd3, [_Z18blockSumScanKernelPfS_m_param_1];
	ld.param.u64 	%rd4, [_Z18blockSumScanKernelPfS_m_param_2];
	mov.u32 	%r1, %tid.x;
	mov.u32 	%r5, %ctaid.x;
	mov.u32 	%r6, %ntid.x;
	mad.lo.s32 	%r7, %r5, %r6, %r1;
	cvt.s64.s32 	%rd1, %r7;
	setp.le.u64 	%p1, %rd4, %rd1;
	@%p1 bra 	$L__BB0_5;
	cvta.to.global.u64 	%rd5, %rd2;
	shl.b64 	%rd6, %rd1, 2;
	add.s64 	%rd7, %rd5, %rd6;
	ld.global.f32 	%f6, [%rd7];
	shl.b32 	%r8, %r1, 2;
	mov.u32 	%r9, _ZZ18blockSumScanKernelPfS_mE11blockOutput;
	add.s32 	%r2, %r9, %r8;
	st.shared.f32 	[%r2], %f6;
	setp.eq.s32 	%p2, %r1, 0;
	@%p2 bra 	$L__BB0_4;
	mov.b32 	%r15, 1;
$L__BB0_3:
	bar.sync 	0;
	sub.s32 	%r11, %r1, %r15;
	shl.b32 	%r12, %r11, 2;
	add.s32 	%r14, %r9, %r12;
	ld.shared.f32 	%f4, [%r14];
	bar.sync 	0;
	ld.shared.f32 	%f5, [%r2];
	add.f32 	%f6, %f4, %f5;
	st.shared.f32 	[%r2], %f6;
	shl.b32 	%r15, %r15, 1;
	setp.le.u32 	%p3, %r15, %r1;
	@%p3 bra 	$L__BB0_3;
$L__BB0_4:
	cvta.to.global.u64 	%rd8, %rd3;
	add.s64 	%rd10, %rd8, %rd6;
	st.global.f32 	[%rd10], %f6;
$L__BB0_5:
	ret;

}
	// .globl	_Z20sealingSumScanKernelPfm
.visible .entry _Z20sealingSumScanKernelPfm(
	.param .u64 .ptr .align 1 _Z20sealingSumScanKernelPfm_param_0,
	.param .u64 _Z20sealingSumScanKernelPfm_param_1
)
{
	.reg .pred 	%p<6>;
	.reg .b32 	%r<36>;
	.reg .b32 	%f<18>;
	.reg .b64 	%rd<9>;

	ld.param.u64 	%rd3, [_Z20sealingSumScanKernelPfm_param_0];
	cvta.to.global.u64 	%rd1, %rd3;
	mov.u32 	%r19, %tid.x;
	mov.u32 	%r20, %ctaid.x;
	mov.u32 	%r21, %ntid.x;
	mad.lo.s32 	%r1, %r20, %r21, %r19;
	shr.s32 	%r22, %r1, 31;
	shr.u32 	%r23, %r22, 22;
	add.s32 	%r24, %r1, %r23;
	shr.s32 	%r2, %r24, 10;
	setp.lt.s32 	%p1, %r1, 1024;
	@%p1 bra 	$L__BB1_8;
	mul.wide.u32 	%rd4, %r1, 4;
	add.s64 	%rd2, %rd1, %rd4;
	ld.global.f32 	%f15, [%rd2];
	add.s32 	%r26, %r2, -1;
	and.b32  	%r3, %r2, 3;
	setp.lt.u32 	%p2, %r26, 3;
	mov.b32 	%r33, 1;
	@%p2 bra 	$L__BB1_5;
	and.b32  	%r28, %r2, 2097148;
	neg.s32 	%r32, %r28;
	mov.b32 	%r30, 0;
	mov.u32 	%r31, %r30;
$L__BB1_3:
	add.s32 	%r29, %r30, 1024;
	mul.wide.s32 	%rd5, %r29, 4;
	add.s64 	%rd6, %rd1, %rd5;
	ld.global.f32 	%f7, [%rd6+-4];
	add.f32 	%f8, %f7, %f15;
	st.global.f32 	[%rd2], %f8;
	ld.global.f32 	%f9, [%rd6+4092];
	add.f32 	%f10, %f9, %f8;
	st.global.f32 	[%rd2], %f10;
	ld.global.f32 	%f11, [%rd6+8188];
	add.f32 	%f12, %f11, %f10;
	st.global.f32 	[%rd2], %f12;
	ld.global.f32 	%f13, [%rd6+12284];
	add.f32 	%f15, %f13, %f12;
	st.global.f32 	[%rd2], %f15;
	add.s32 	%r32, %r32, 4;
	add.s32 	%r31, %r31, 4;
	add.s32 	%r30, %r30, 4096;
	setp.ne.s32 	%p3, %r32, 0;
	@%p3 bra 	$L__BB1_3;
	add.s32 	%r33, %r31, 1;
$L__BB1_5:
	setp.eq.s32 	%p4, %r3, 0;
	@%p4 bra 	$L__BB1_8;
	shl.b32 	%r35, %r33, 10;
	neg.s32 	%r34, %r3;
$L__BB1_7:
	.pragma "nounroll";
	mul.wide.s32 	%rd7, %r35, 4;
	add.s64 	%rd8, %rd1, %rd7;
	ld.global.f32 	%f14, [%rd8+-4];
	add.f32 	%f15, %f14, %f15;
	st.global.f32 	[%rd2], %f15;
	add.s32 	%r35, %r35, 1024;
	add.s32 	%r34, %r34, 1;
	setp.ne.s32 	%p5, %r34, 0;
	@%p5 bra 	$L__BB1_7;
$L__BB1_8:
	ret;

}


// ===== COMPILED SASS (sm_100) =====

	.target	sm_100

	.elftype	@"ET_EXEC"


//--------------------- .note.nv.tkinfo           --------------------------
	.section	.note.nv.tkinfo,"",@"SHT_NOTE"
	.sectionflags	@"SHF_NOTE_NV_TKINFO"
	.tkinfo
        /*0018*/ 	.word	0x00000002
        /*0030*/ 	.string	""
        /*0030*/ 	.string	"ptxas"
        /*0030*/ 	.string	"Cuda compilation tools, release 13.0, V13.0.88"
        /*0030*/ 	.string	"Build cuda_13.0.r13.0/compiler.36424714_0"
        /*0030*/ 	.string	"-arch sm_100 -m 64 "



//--------------------- .note.nv.cuinfo           --------------------------
	.section	.note.nv.cuinfo,"",@"SHT_NOTE"
	.sectionflags	@"SHF_NOTE_NV_CUINFO"
        /*0018*/ 	.short	0x0002
        /*001a*/ 	.short	0x0064
        /*001c*/ 	.short	0x0082
	.zero		2


//--------------------- .nv.info                  --------------------------
	.section	.nv.info,"",@"SHT_CUDA_INFO"
	.align	4


	//----- nvinfo : EIATTR_REGCOUNT
	.align		4
        /*0000*/ 	.byte	0x04, 0x2f
        /*0002*/ 	.short	(.L_1 - .L_0)
	.align		4
.L_0:
        /*0004*/ 	.word	index@(_Z18blockSumScanKernelPfS_m)
        /*0008*/ 	.word	0x0000000b


	//----- nvinfo : EIATTR_FRAME_SIZE
	.align		4
.L_1:
        /*000c*/ 	.byte	0x04, 0x11
        /*000e*/ 	.short	(.L_3 - .L_2)
	.align		4
.L_2:
        /*0010*/ 	.word	index@(_Z18blockSumScanKernelPfS_m)
        /*0014*/ 	.word	0x00000000


	//----- nvinfo : EIATTR_REGCOUNT
	.align		4
.L_3:
        /*0018*/ 	.byte	0x04, 0x2f
        /*001a*/ 	.short	(.L_5 - .L_4)
	.align		4
.L_4:
        /*001c*/ 	.word	index@(_Z20sealingSumScanKernelPfm)
        /*0020*/ 	.word	0x00000014


	//----- nvinfo : EIATTR_FRAME_SIZE
	.align		4
.L_5:
        /*0024*/ 	.byte	0x04, 0x11
        /*0026*/ 	.short	(.L_7 - .L_6)
	.align		4
.L_6:
        /*0028*/ 	.word	index@(_Z20sealingSumScanKernelPfm)
        /*002c*/ 	.word	0x00000000


	//----- nvinfo : EIATTR_MIN_STACK_SIZE
	.align		4
.L_7:
        /*0030*/ 	.byte	0x04, 0x12
        /*0032*/ 	.short	(.L_9 - .L_8)
	.align		4
.L_8:
        /*0034*/ 	.word	index@(_Z20sealingSumScanKernelPfm)
        /*0038*/ 	.word	0x00000000


	//----- nvinfo : EIATTR_MIN_STACK_SIZE
	.align		4
.L_9:
        /*003c*/ 	.byte	0x04, 0x12
        /*003e*/ 	.short	(.L_11 - .L_10)
	.align		4
.L_10:
        /*0040*/ 	.word	index@(_Z18blockSumScanKernelPfS_m)
        /*0044*/ 	.word	0x00000000
.L_11:


//--------------------- .nv.compat                --------------------------
	.section	.nv.compat,"",@"SHT_CUDA_COMPAT_INFO"
	.align	4
        /*0000*/ 	.byte	0x02, 0x09, 0x00, 0x00, 0x02, 0x02, 0x01, 0x00, 0x02, 0x05, 0x05, 0x00, 0x03, 0x07, 0x01, 0x01
        /*0010*/ 	.byte	0x02, 0x03, 0x00, 0x00, 0x02, 0x06, 0x01, 0x00, 0x04, 0x0b, 0x08, 0x00, 0x09, 0x00, 0x00, 0x00
        /*0020*/ 	.byte	0x00, 0x00, 0x00, 0x00


//--------------------- .nv.info._Z20sealingSumScanKernelPfm --------------------------
	.section	.nv.info._Z20sealingSumScanKernelPfm,"",@"SHT_CUDA_INFO"
	.sectionflags	@""
	.align	4


	//----- nvinfo : EIATTR_CUDA_API_VERSION
	.align		4
        /*0000*/ 	.byte	0x04, 0x37
        /*0002*/ 	.short	(.L_13 - .L_12)
.L_12:
        /*0004*/ 	.word	0x00000082


	//----- nvinfo : EIATTR_KPARAM_INFO
	.align		4
.L_13:
        /*0008*/ 	.byte	0x04, 0x17
        /*000a*/ 	.short	(.L_15 - .L_14)
.L_14:
        /*000c*/ 	.word	0x00000000
        /*0010*/ 	.short	0x0001
        /*0012*/ 	.short	0x0008
        /*0014*/ 	.byte	0x00, 0xf0, 0x21, 0x00


	//----- nvinfo : EIATTR_KPARAM_INFO
	.align		4
.L_15:
        /*0018*/ 	.byte	0x04, 0x17
        /*001a*/ 	.short	(.L_17 - .L_16)
.L_16:
        /*001c*/ 	.word	0x00000000
        /*0020*/ 	.short	0x0000
        /*0022*/ 	.short	0x0000
        /*0024*/ 	.byte	0x00, 0xf5, 0x21, 0x00


	//----- nvinfo : EIATTR_SPARSE_MMA_MASK
	.align		4
.L_17:
        /*0028*/ 	.byte	0x03, 0x50
        /*002a*/ 	.short	0x0000


	//----- nvinfo : EIATTR_MAXREG_COUNT
	.align		4
        /*002c*/ 	.byte	0x03, 0x1b
        /*002e*/ 	.short	0x00ff


	//----- nvinfo : EIATTR_MERCURY_ISA_VERSION
	.align		4
        /*0030*/ 	.byte	0x03, 0x5f
        /*0032*/ 	.short	0x0101


	//----- nvinfo : EIATTR_VRC_CTA_INIT_COUNT
	.align		4
        /*0034*/ 	.byte	0x02, 0x4a
	.zero		1
	.zero		1


	//----- nvinfo : EIATTR_EXIT_INSTR_OFFSETS
	.align		4
        /*0038*/ 	.byte	0x04, 0x1c
        /*003a*/ 	.short	(.L_19 - .L_18)


	//   ....[0]....
.L_18:
        /*003c*/ 	.word	0x00000060


	//   ....[1]....
        /*0040*/ 	.word	0x000002f0


	//   ....[2]....
        /*0044*/ 	.word	0x000003a0


	//----- nvinfo : EIATTR_CRS_STACK_SIZE
	.align		4
.L_19:
        /*0048*/ 	.byte	0x04, 0x1e
        /*004a*/ 	.short	(.L_21 - .L_20)
.L_20:
        /*004c*/ 	.word	0x00000000


	//----- nvinfo : EIATTR_CBANK_PARAM_SIZE
	.align		4
.L_21:
        /*0050*/ 	.byte	0x03, 0x19
        /*0052*/ 	.short	0x0010


	//----- nvinfo : EIATTR_PARAM_CBANK
	.align		4
        /*0054*/ 	.byte	0x04, 0x0a
        /*0056*/ 	.short	(.L_23 - .L_22)
	.align		4
.L_22:
        /*0058*/ 	.word	index@(.nv.constant0._Z20sealingSumScanKernelPfm)
        /*005c*/ 	.short	0x0380
        /*005e*/ 	.short	0x0010


	//----- nvinfo : EIATTR_SW_WAR
	.align		4
.L_23:
        /*0060*/ 	.byte	0x04, 0x36
        /*0062*/ 	.short	(.L_25 - .L_24)
.L_24:
        /*0064*/ 	.word	0x00000008
.L_25:


//--------------------- .nv.info._Z18blockSumScanKernelPfS_m --------------------------
	.section	.nv.info._Z18blockSumScanKernelPfS_m,"",@"SHT_CUDA_INFO"
	.sectionflags	@""
	.align	4


	//----- nvinfo : EIATTR_CUDA_API_VERSION
	.align		4
        /*0000*/ 	.byte	0x04, 0x37
        /*0002*/ 	.short	(.L_27 - .L_26)
.L_26:
        /*0004*/ 	.word	0x00000082


	//----- nvinfo : EIATTR_KPARAM_INFO
	.align		4
.L_27:
        /*0008*/ 	.byte	0x04, 0x17
        /*000a*/ 	.short	(.L_29 - .L_28)
.L_28:
        /*000c*/ 	.word	0x00000000
        /*0010*/ 	.short	0x0002
        /*0012*/ 	.short	0x0010
        /*0014*/ 	.byte	0x00, 0xf0, 0x21, 0x00


	//----- nvinfo : EIATTR_KPARAM_INFO
	.align		4
.L_29:
        /*0018*/ 	.byte	0x04, 0x17
        /*001a*/ 	.short	(.L_31 - .L_30)
.L_30:
        /*001c*/ 	.word	0x00000000
        /*0020*/ 	.short	0x0001
        /*0022*/ 	.short	0x0008
        /*0024*/ 	.byte	0x00, 0xf5, 0x21, 0x00


	//----- nvinfo : EIATTR_KPARAM_INFO
	.align		4
.L_31:
        /*0028*/ 	.byte	0x04, 0x17
        /*002a*/ 	.short	(.L_33 - .L_32)
.L_32:
        /*002c*/ 	.word	0x00000000
        /*0030*/ 	.short	0x0000
        /*0032*/ 	.short	0x0000
        /*0034*/ 	.byte	0x00, 0xf5, 0x21, 0x00


	//----- nvinfo : EIATTR_SPARSE_MMA_MASK
	.align		4
.L_33:
        /*0038*/ 	.byte	0x03, 0x50
        /*003a*/ 	.short	0x0000


	//----- nvinfo : EIATTR_MAXREG_COUNT
	.align		4
        /*003c*/ 	.byte	0x03, 0x1b
        /*003e*/ 	.short	0x00ff


	//----- nvinfo : EIATTR_NUM_BARRIERS
	.align		4
        /*0040*/ 	.byte	0x02, 0x4c
        /*0042*/ 	.byte	0x01
	.zero		1


	//----- nvinfo : EIATTR_MERCURY_ISA_VERSION
	.align		4
        /*0044*/ 	.byte	0x03, 0x5f
        /*0046*/ 	.short	0x0101


	//----- nvinfo : EIATTR_VRC_CTA_INIT_COUNT
	.align		4
        /*0048*/ 	.byte	0x02, 0x4a
	.zero		1
	.zero		1


	//----- nvinfo : EIATTR_EXIT_INSTR_OFFSETS
	.align		4
        /*004c*/ 	.byte	0x04, 0x1c
        /*004e*/ 	.short	(.L_35 - .L_34)


	//   ....[0]....
.L_34:
        /*0050*/ 	.word	0x00000090


	//   ....[1]....
        /*0054*/ 	.word	0x00000290


	//----- nvinfo : EIATTR_CRS_STACK_SIZE
	.align		4
.L_35:
        /*0058*/ 	.byte	0x04, 0x1e
        /*005a*/ 	.short	(.L_37 - .L_36)
.L_36:
        /*005c*/ 	.word	0x00000000


	//----- nvinfo : EIATTR_CBANK_PARAM_SIZE
	.align		4
.L_37:
        /*0060*/ 	.byte	0x03, 0x19
        /*0062*/ 	.short	0x0018


	//----- nvinfo : EIATTR_PARAM_CBANK
	.align		4
        /*0064*/ 	.byte	0x04, 0x0a
        /*0066*/ 	.short	(.L_39 - .L_38)
	.align		4
.L_38:
        /*0068*/ 	.word	index@(.nv.constant0._Z18blockSumScanKernelPfS_m)
        /*006c*/ 	.short	0x0380
        /*006e*/ 	.short	0x0018


	//----- nvinfo : EIATTR_SW_WAR
	.align		4
.L_39:
        /*0070*/ 	.byte	0x04, 0x36
        /*0072*/ 	.short	(.L_41 - .L_40)
.L_40:
        /*0074*/ 	.word	0x00000008
.L_41:


//--------------------- .nv.callgraph             --------------------------
	.section	.nv.callgraph,"",@"SHT_CUDA_CALLGRAPH"
	.align	4
	.sectionentsize	8
	.align		4
        /*0000*/ 	.word	0x00000000
	.align		4
        /*0004*/ 	.word	0xffffffff
	.align		4
        /*0008*/ 	.word	0x00000000
	.align		4
        /*000c*/ 	.word	0xfffffffe
	.align		4
        /*0010*/ 	.word	0x00000000
	.align		4
        /*0014*/ 	.word	0xfffffffd
	.align		4
        /*0018*/ 	.word	0x00000000
	.align		4
        /*001c*/ 	.word	0xfffffffc


//--------------------- .text._Z20sealingSumScanKernelPfm --------------------------
	.section	.text._Z20sealingSumScanKernelPfm,"ax",@progbits
	.align	128
        .global         _Z20sealingSumScanKernelPfm
        .type           _Z20sealingSumScanKernelPfm,@function
        .size           _Z20sealingSumScanKernelPfm,(.L_x_9 - _Z20sealingSumScanKernelPfm)
        .other          _Z20sealingSumScanKernelPfm,@"STO_CUDA_ENTRY STV_DEFAULT"
_Z20sealingSumScanKernelPfm:
.text._Z20sealingSumScanKernelPfm:
[----:B------:R-:W-:Y:S01]  /*0000*/  LDC R1, c[0x0][0x37c] ;  /* 0x0000df00ff017b82 */ /* 0x000fe20000000800 */
[----:B------:R-:W0:Y:S07]  /*0010*/  S2R R7, SR_TID.X ;  /* 0x0000000000077919 */ /* 0x000e2e0000002100 */
[----:B------:R-:W0:Y:S08]  /*0020*/  S2UR UR4, SR_CTAID.X ;  /* 0x00000000000479c3 */ /* 0x000e300000002500 */
[----:B------:R-:W0:Y:S02]  /*0030*/  LDC R0, c[0x0][0x360] ;  /* 0x0000d800ff007b82 */ /* 0x000e240000000800 */
[----:B0-----:R-:W-:-:S05]  /*0040*/  IMAD R7, R0, UR4, R7 ;  /* 0x0000000400077c24 */ /* 0x001fca000f8e0207 */
[----:B------:R-:W-:-:S13]  /*0050*/  ISETP.GE.AND P0, PT, R7, 0x400, PT ;  /* 0x000004000700780c */ /* 0x000fda0003f06270 */
[----:B------:R-:W-:Y:S05]  /*0060*/  @!P0 EXIT ;  /* 0x000000000000894d */ /* 0x000fea0003800000 */
[----:B------:R-:W0:Y:S01]  /*0070*/  LDC.64 R4, c[0x0][0x380] ;  /* 0x0000e000ff047b82 */ /* 0x000e220000000a00 */
[----:B------:R-:W1:Y:S01]  /*0080*/  LDCU.64 UR4, c[0x0][0x358] ;  /* 0x00006b00ff0477ac */ /* 0x000e620008000a00 */
[----:B0-----:R-:W-:-:S05]  /*0090*/  IMAD.WIDE.U32 R2, R7, 0x4, R4 ;  /* 0x0000000407027825 */ /* 0x001fca00078e0004 */
[----:B-1----:R0:W5:Y:S01]  /*00a0*/  LDG.E R9, desc[UR4][R2.64] ;  /* 0x0000000402097981 */ /* 0x002162000c1e1900 */
[----:B------:R-:W-:Y:S01]  /*00b0*/  SHF.R.S32.HI R0, RZ, 0x1f, R7 ;  /* 0x0000001fff007819 */ /* 0x000fe20000011407 */
[----:B------:R-:W-:Y:S03]  /*00c0*/  BSSY.RECONVERGENT B0, `(.L_x_0) ;  /* 0x0000021000007945 */ /* 0x000fe60003800200 */
[----:B------:R-:W-:-:S04]  /*00d0*/  LEA.HI R0, R0, R7, RZ, 0xa ;  /* 0x0000000700007211 */ /* 0x000fc800078f50ff */
[----:B------:R-:W-:-:S04]  /*00e0*/  SHF.R.S32.HI R0, RZ, 0xa, R0 ;  /* 0x0000000aff007819 */ /* 0x000fc80000011400 */
[C---:B------:R-:W-:Y:S01]  /*00f0*/  LOP3.LUT R8, R0.reuse, 0x3, RZ, 0xc0, !PT ;  /* 0x0000000300087812 */ /* 0x040fe200078ec0ff */
[----:B------:R-:W-:-:S05]  /*0100*/  VIADD R6, R0, 0xffffffff ;  /* 0xffffffff00067836 */ /* 0x000fca0000000000 */
[----:B------:R-:W-:Y:S01]  /*0110*/  ISETP.GE.U32.AND P0, PT, R6, 0x3, PT ;  /* 0x000000030600780c */ /* 0x000fe20003f06070 */
[----:B------:R-:W-:-:S12]  /*0120*/  IMAD.MOV.U32 R6, RZ, RZ, 0x1 ;  /* 0x00000001ff067424 */ /* 0x000fd800078e00ff */
[----:B0-----:R-:W-:Y:S05]  /*0130*/  @!P0 BRA `(.L_x_1) ;  /* 0x0000000000648947 */ /* 0x001fea0003800000 */
[----:B------:R-:W-:Y:S01]  /*0140*/  LOP3.LUT R0, R0, 0x1ffffc, RZ, 0xc0, !PT ;  /* 0x001ffffc00007812 */ /* 0x000fe200078ec0ff */
[----:B------:R-:W-:Y:S01]  /*0150*/  BSSY.RECONVERGENT B1, `(.L_x_2) ;  /* 0x0000016000017945 */ /* 0x000fe20003800200 */
[----:B------:R-:W-:Y:S02]  /*0160*/  CS2R R10, SRZ ;  /* 0x00000000000a7805 */ /* 0x000fe4000001ff00 */
[----:B------:R-:W-:-:S07]  /*0170*/  IADD3 R0, PT, PT, -R0, RZ, RZ ;  /* 0x000000ff00007210 */ /* 0x000fce0007ffe1ff */
.L_x_3:
[----:B------:R-:W-:-:S04]  /*0180*/  VIADD R7, R10, 0x400 ;  /* 0x000004000a077836 */ /* 0x000fc80000000000 */
[----:B------:R-:W-:-:S05]  /*0190*/  IMAD.WIDE R6, R7, 0x4, R4 ;  /* 0x0000000407067825 */ /* 0x000fca00078e0204 */
[----:B------:R-:W2:Y:S02]  /*01a0*/  LDG.E R12, desc[UR4][R6.64+-0x4] ;  /* 0xfffffc04060c7981 */ /* 0x000ea4000c1e1900 */
[----:B0-2--5:R-:W-:-:S05]  /*01b0*/  FADD R13, R12, R9 ;  /* 0x000000090c0d7221 */ /* 0x025fca0000000000 */
[----:B------:R0:W-:Y:S04]  /*01c0*/  STG.E desc[UR4][R2.64], R13 ;  /* 0x0000000d02007986 */ /* 0x0001e8000c101904 */
[----:B------:R-:W2:Y:S02]  /*01d0*/  LDG.E R12, desc[UR4][R6.64+0xffc] ;  /* 0x000ffc04060c7981 */ /* 0x000ea4000c1e1900 */
[----:B--2---:R-:W-:-:S05]  /*01e0*/  FADD R15, R13, R12 ;  /* 0x0000000c0d0f7221 */ /* 0x004fca0000000000 */
[----:B------:R0:W-:Y:S04]  /*01f0*/  STG.E desc[UR4][R2.64], R15 ;  /* 0x0000000f02007986 */ /* 0x0001e8000c101904 */
[----:B------:R-:W2:Y:S02]  /*0200*/  LDG.E R12, desc[UR4][R6.64+0x1ffc] ;  /* 0x001ffc04060c7981 */ /* 0x000ea4000c1e1900 */
[----:B--2---:R-:W-:-:S05]  /*0210*/  FADD R17, R15, R12 ;  /* 0x0000000c0f117221 */ /* 0x004fca0000000000 */
[----:B------:R0:W-:Y:S04]  /*0220*/  STG.E desc[UR4][R2.64], R17 ;  /* 0x0000001102007986 */ /* 0x0001e8000c101904 */
[----:B------:R-:W2:Y:S01]  /*0230*/  LDG.E R12, desc[UR4][R6.64+0x2ffc] ;  /* 0x002ffc04060c7981 */ /* 0x000ea2000c1e1900 */
[----:B------:R-:W-:Y:S01]  /*0240*/  IADD3 R0, PT, PT, R0, 0x4, RZ ;  /* 0x0000000400007810 */ /* 0x000fe20007ffe0ff */
[----:B------:R-:W-:Y:S01]  /*0250*/  VIADD R11, R11, 0x4 ;  /* 0x000000040b0b7836 */ /* 0x000fe20000000000 */
[----:B------:R-:W-:Y:S02]  /*0260*/  IADD3 R10, PT, PT, R10, 0x1000, RZ ;  /* 0x000010000a0a7810 */ /* 0x000fe40007ffe0ff */
[----:B------:R-:W-:Y:S01]  /*0270*/  ISETP.NE.AND P0, PT, R0, RZ, PT ;  /* 0x000000ff0000720c */ /* 0x000fe20003f05270 */
[----:B--2---:R-:W-:-:S05]  /*0280*/  FADD R9, R17, R12 ;  /* 0x0000000c11097221 */ /* 0x004fca0000000000 */
[----:B------:R0:W-:Y:S07]  /*0290*/  STG.E desc[UR4][R2.64], R9 ;  /* 0x0000000902007986 */ /* 0x0001ee000c101904 */
[----:B------:R-:W-:Y:S05]  /*02a0*/  @P0 BRA `(.L_x_3) ;  /* 0xfffffffc00b40947 */ /* 0x000fea000383ffff */
[----:B------:R-:W-:Y:S05]  /*02b0*/  BSYNC.RECONVERGENT B1 ;  /* 0x0000000000017941 */ /* 0x000fea0003800200 */
.L_x_2:
[----:B------:R-:W-:-:S07]  /*02c0*/  VIADD R6, R11, 0x1 ;  /* 0x000000010b067836 */ /* 0x000fce0000000000 */
.L_x_1:
[----:B------:R-:W-:Y:S05]  /*02d0*/  BSYNC.RECONVERGENT B0 ;  /* 0x0000000000007941 */ /* 0x000fea0003800200 */
.L_x_0:
[----:B------:R-:W-:-:S13]  /*02e0*/  ISETP.NE.AND P0, PT, R8, RZ, PT ;  /* 0x000000ff0800720c */ /* 0x000fda0003f05270 */
[----:B------:R-:W-:Y:S05]  /*02f0*/  @!P0 EXIT ;  /* 0x000000000000894d */ /* 0x000fea0003800000 */
[----:B------:R-:W-:Y:S01]  /*0300*/  SHF.L.U32 R11, R6, 0xa, RZ ;  /* 0x0000000a060b7819 */ /* 0x000fe200000006ff */
[----:B------:R-:W-:-:S07]  /*0310*/  IMAD.MOV R8, RZ, RZ, -R8 ;  /* 0x000000ffff087224 */ /* 0x000fce00078e0a08 */
.L_x_4:
[----:B------:R-:W-:-:S06]  /*0320*/  IMAD.WIDE R6, R11, 0x4, R4 ;  /* 0x000000040b067825 */ /* 0x000fcc00078e0204 */
[----:B------:R-:W0:Y:S01]  /*0330*/  LDG.E R6, desc[UR4][R6.64+-0x4] ;  /* 0xfffffc0406067981 */ /* 0x000e22000c1e1900 */
[----:B------:R-:W-:Y:S01]  /*0340*/  IADD3 R8, PT, PT, R8, 0x1, RZ ;  /* 0x0000000108087810 */ /* 0x000fe20007ffe0ff */
[----:B------:R-:W-:-:S03]  /*0350*/  VIADD R11, R11, 0x400 ;  /* 0x000004000b0b7836 */ /* 0x000fc60000000000 */
[----:B------:R-:W-:Y:S01]  /*0360*/  ISETP.NE.AND P0, PT, R8, RZ, PT ;  /* 0x000000ff0800720c */ /* 0x000fe20003f05270 */
[----:B01---5:R-:W-:-:S05]  /*0370*/  FADD R9, R6, R9 ;  /* 0x0000000906097221 */ /* 0x023fca0000000000 */
[----:B------:R1:W-:Y:S07]  /*0380*/  STG.E desc[UR4][R2.64], R9 ;  /* 0x0000000902007986 */ /* 0x0003ee000c101904 */
[----:B------:R-:W-:Y:S05]  /*0390*/  @P0 BRA `(.L_x_4) ;  /* 0xfffffffc00e00947 */ /* 0x000fea000383ffff */
[----:B------:R-:W-:Y:S05]  /*03a0*/  EXIT ;  /* 0x000000000000794d */ /* 0x000fea0003800000 */
.L_x_5:
[----:B------:R-:W-:-:S00]  /*03b0*/  BRA `(.L_x_5) ;  /* 0xfffffffc00fc7947 */ /* 0x000fc0000383ffff */
[----:B------:R-:W-:-:S00]  /*03c0*/  NOP ;  /* 0x0000000000007918 */ /* 0x000fc00000000000 */
        /* <DEDUP_REMOVED lines=11> */
.L_x_9:


//--------------------- .text._Z18blockSumScanKernelPfS_m --------------------------
	.section	.text._Z18blockSumScanKernelPfS_m,"ax",@progbits
	.align	128
        .global         _Z18blockSumScanKernelPfS_m
        .type           _Z18blockSumScanKernelPfS_m,@function
        .size           _Z18blockSumScanKernelPfS_m,(.L_x_10 - _Z18blockSumScanKernelPfS_m)
        .other          _Z18blockSumScanKernelPfS_m,@"STO_CUDA_ENTRY STV_DEFAULT"
_Z18blockSumScanKernelPfS_m:
.text._Z18blockSumScanKernelPfS_m:
[----:B------:R-:W-:Y:S01]  /*0000*/  LDC R1, c[0x0][0x37c] ;  /* 0x0000df00ff017b82 */ /* 0x000fe20000000800 */
[----:B------:R-:W0:Y:S07]  /*0010*/  S2R R7, SR_TID.X ;  /* 0x0000000000077919 */ /* 0x000e2e0000002100 */
[----:B------:R-:W0:Y:S01]  /*0020*/  S2UR UR4, SR_CTAID.X ;  /* 0x00000000000479c3 */ /* 0x000e220000002500 */
[----:B------:R-:W1:Y:S07]  /*0030*/  LDCU.64 UR6, c[0x0][0x390] ;  /* 0x00007200ff0677ac */ /* 0x000e6e0008000a00 */
[----:B------:R-:W0:Y:S02]  /*0040*/  LDC R0, c[0x0][0x360] ;  /* 0x0000d800ff007b82 */ /* 0x000e240000000800 */
[----:B0-----:R-:W-:-:S05]  /*0050*/  IMAD R0, R0, UR4, R7 ;  /* 0x0000000400007c24 */ /* 0x001fca000f8e0207 */
[----:B-1----:R-:W-:Y:S02]  /*0060*/  ISETP.GE.U32.AND P0, PT, R0, UR6, PT ;  /* 0x0000000600007c0c */ /* 0x002fe4000bf06070 */
[----:B------:R-:W-:-:S04]  /*0070*/  SHF.R.S32.HI R3, RZ, 0x1f, R0 ;  /* 0x0000001fff037819 */ /* 0x000fc80000011400 */
[----:B------:R-:W-:-:S13]  /*0080*/  ISETP.GE.U32.AND.EX P0, PT, R3, UR7, PT, P0 ;  /* 0x0000000703007c0c */ /* 0x000fda000bf06100 */
[----:B------:R-:W-:Y:S05]  /*0090*/  @P0 EXIT ;  /* 0x000000000000094d */ /* 0x000fea0003800000 */
[----:B------:R-:W0:Y:S01]  /*00a0*/  LDCU.64 UR4, c[0x0][0x380] ;  /* 0x00007000ff0477ac */ /* 0x000e220008000a00 */
[C---:B------:R-:W-:Y:S01]  /*00b0*/  IMAD.SHL.U32 R6, R0.reuse, 0x4, RZ ;  /* 0x0000000400067824 */ /* 0x040fe200078e00ff */
[----:B------:R-:W-:Y:S01]  /*00c0*/  SHF.L.U64.HI R8, R0, 0x2, R3 ;  /* 0x0000000200087819 */ /* 0x000fe20000010203 */
[----:B------:R-:W1:Y:S03]  /*00d0*/  LDCU.64 UR6, c[0x0][0x358] ;  /* 0x00006b00ff0677ac */ /* 0x000e660008000a00 */
[----:B0-----:R-:W-:-:S04]  /*00e0*/  IADD3 R2, P0, PT, R6, UR4, RZ ;  /* 0x0000000406027c10 */ /* 0x001fc8000ff1e0ff */
[----:B------:R-:W-:-:S05]  /*00f0*/  IADD3.X R3, PT, PT, R8, UR5, RZ, P0, !PT ;  /* 0x0000000508037c10 */ /* 0x000fca00087fe4ff */
[----:B-1----:R-:W2:Y:S01]  /*0100*/  LDG.E R5, desc[UR6][R2.64] ;  /* 0x0000000602057981 */ /* 0x002ea2000c1e1900 */
[----:B------:R-:W0:Y:S01]  /*0110*/  S2UR UR5, SR_CgaCtaId ;  /* 0x00000000000579c3 */ /* 0x000e220000008800 */
[----:B------:R-:W-:Y:S01]  /*0120*/  UMOV UR4, 0x400 ;  /* 0x0000040000047882 */ /* 0x000fe20000000000 */
[----:B------:R-:W-:Y:S01]  /*0130*/  ISETP.NE.AND P0, PT, R7, RZ, PT ;  /* 0x000000ff0700720c */ /* 0x000fe20003f05270 */
[----:B0-----:R-:W-:-:S06]  /*0140*/  ULEA UR4, UR5, UR4, 0x18 ;  /* 0x0000000405047291 */ /* 0x001fcc000f8ec0ff */
[----:B------:R-:W-:-:S05]  /*0150*/  LEA R0, R7, UR4, 0x2 ;  /* 0x0000000407007c11 */ /* 0x000fca000f8e10ff */
[----:B--2---:R0:W-:Y:S01]  /*0160*/  STS [R0], R5 ;  /* 0x0000000500007388 */ /* 0x0041e20000000800 */
[----:B------:R-:W-:Y:S05]  /*0170*/  @!P0 BRA `(.L_x_6) ;  /* 0x0000000000348947 */ /* 0x000fea0003800000 */
[----:B------:R-:W-:-:S07]  /*0180*/  IMAD.MOV.U32 R2, RZ, RZ, 0x1 ;  /* 0x00000001ff027424 */ /* 0x000fce00078e00ff */
.L_x_7:
[----:B------:R-:W-:Y:S05]  /*0190*/  WARPSYNC.ALL ;  /* 0x0000000000007948 */ /* 0x000fea0003800000 */
[----:B------:R-:W-:Y:S01]  /*01a0*/  BAR.SYNC.DEFER_BLOCKING 0x0 ;  /* 0x0000000000007b1d */ /* 0x000fe20000010000 */
[----:B------:R-:W-:Y:S02]  /*01b0*/  IMAD.IADD R3, R7, 0x1, -R2 ;  /* 0x0000000107037824 */ /* 0x000fe400078e0a02 */
[----:B------:R-:W-:-:S03]  /*01c0*/  IMAD.SHL.U32 R2, R2, 0x2, RZ ;  /* 0x0000000202027824 */ /* 0x000fc600078e00ff */
[----:B------:R-:W-:Y:S02]  /*01d0*/  LEA R3, R3, UR4, 0x2 ;  /* 0x0000000403037c11 */ /* 0x000fe4000f8e10ff */
[----:B------:R-:W-:-:S04]  /*01e0*/  ISETP.GT.U32.AND P0, PT, R2, R7, PT ;  /* 0x000000070200720c */ /* 0x000fc80003f04070 */
[----:B------:R-:W-:Y:S01]  /*01f0*/  LDS R3, [R3] ;  /* 0x0000000003037984 */ /* 0x000fe20000000800 */
[----:B------:R-:W-:Y:S06]  /*0200*/  BAR.SYNC.DEFER_BLOCKING 0x0 ;  /* 0x0000000000007b1d */ /* 0x000fec0000010000 */
[----:B------:R-:W0:Y:S02]  /*0210*/  LDS R4, [R0] ;  /* 0x0000000000047984 */ /* 0x000e240000000800 */
[----:B01----:R-:W-:-:S05]  /*0220*/  FADD R5, R3, R4 ;  /* 0x0000000403057221 */ /* 0x003fca0000000000 */
[----:B------:R1:W-:Y:S01]  /*0230*/  STS [R0], R5 ;  /* 0x0000000500007388 */ /* 0x0003e20000000800 */
[----:B------:R-:W-:Y:S05]  /*0240*/  @!P0 BRA `(.L_x_7) ;  /* 0xfffffffc00d08947 */ /* 0x000fea000383ffff */
.L_x_6:
[----:B------:R-:W2:Y:S02]  /*0250*/  LDCU.64 UR8, c[0x0][0x388] ;  /* 0x00007100ff0877ac */ /* 0x000ea40008000a00 */
[----:B--2---:R-:W-:-:S04]  /*0260*/  IADD3 R2, P0, PT, R6, UR8, RZ ;  /* 0x0000000806027c10 */ /* 0x004fc8000ff1e0ff */
[----:B------:R-:W-:-:S05]  /*0270*/  IADD3.X R3, PT, PT, R8, UR9, RZ, P0, !PT ;  /* 0x0000000908037c10 */ /* 0x000fca00087fe4ff */
[----:B------:R-:W-:Y:S01]  /*0280*/  STG.E desc[UR6][R2.64], R5 ;  /* 0x0000000502007986 */ /* 0x000fe2000c101906 */
[----:B------:R-:W-:Y:S05]  /*0290*/  EXIT ;  /* 0x000000000000794d */ /* 0x000fea0003800000 */
.L_x_8:
        /* <DEDUP_REMOVED lines=14> */
.L_x_10:


//--------------------- .nv.shared.reserved.0     --------------------------
	.section	.nv.shared.reserved.0,"aw",@nobits
	.weak		__nv_reservedSMEM_offset_0_alias
	.size		__nv_reservedSMEM_offset_0_alias, 0, 64
	.other		__nv_reservedSMEM_offset_0_alias,@"STO_CUDA_RESERVED_SHARED STV_DEFAULT"
__nv_reservedSMEM_offset_0_alias:
	.zero		0
	.zero		64


//--------------------- .nv.shared._Z18blockSumScanKernelPfS_m --------------------------
	.section	.nv.shared._Z18blockSumScanKernelPfS_m,"aw",@nobits
	.sectionflags	@""
	.align	4
.nv.shared._Z18blockSumScanKernelPfS_m:
	.zero		5120


//--------------------- .nv.constant0._Z20sealingSumScanKernelPfm --------------------------
	.section	.nv.constant0._Z20sealingSumScanKernelPfm,"a",@progbits
	.sectionflags	@""
	.align	4
.nv.constant0._Z20sealingSumScanKernelPfm:
	.zero		912


//--------------------- .nv.constant0._Z18blockSumScanKernelPfS_m --------------------------
	.section	.nv.constant0._Z18blockSumScanKernelPfS_m,"a",@progbits
	.sectionflags	@""
	.align	4
.nv.constant0._Z18blockSumScanKernelPfS_m:
	.zero		920


//--------------------- SYMBOLS --------------------------

	.type		.nv.reservedSmem.offset0,@object
	.size		.nv.reservedSmem.offset0,0x4
	.type		.nv.reservedSmem.cap,@object
	.size		.nv.reservedSmem.cap,0x4
